//
// Generated by NVIDIA NVVM Compiler
//
// Compiler Build ID: CL-36424714
// Cuda compilation tools, release 13.0, V13.0.88
// Based on NVVM 20.0.0
//

.version 9.0
.target sm_100
.address_size 64

	// .globl	_Z9addKernelPiPKiS1_

.visible .entry _Z9addKernelPiPKiS1_(
	.param .u64 .ptr .align 1 _Z9addKernelPiPKiS1__param_0,
	.param .u64 .ptr .align 1 _Z9addKernelPiPKiS1__param_1,
	.param .u64 .ptr .align 1 _Z9addKernelPiPKiS1__param_2
)
{


	ret;

}
	// .globl	_Z19testAtomicAndKernelPiS_
.visible .entry _Z19testAtomicAndKernelPiS_(
	.param .u64 .ptr .align 1 _Z19testAtomicAndKernelPiS__param_0,
	.param .u64 .ptr .align 1 _Z19testAtomicAndKernelPiS__param_1
)
{


	ret;

}
	// .globl	_Z15heavyLoadKernelPiS_i
.visible .entry _Z15heavyLoadKernelPiS_i(
	.param .u64 .ptr .align 1 _Z15heavyLoadKernelPiS_i_param_0,
	.param .u64 .ptr .align 1 _Z15heavyLoadKernelPiS_i_param_1,
	.param .u32 _Z15heavyLoadKernelPiS_i_param_2
)
{
	.reg .pred 	%p<10>;
	.reg .b32 	%r<96>;
	.reg .b64 	%rd<20>;

	ld.param.u64 	%rd10, [_Z15heavyLoadKernelPiS_i_param_0];
	ld.param.u64 	%rd9, [_Z15heavyLoadKernelPiS_i_param_1];
	ld.param.u32 	%r26, [_Z15heavyLoadKernelPiS_i_param_2];
	cvta.to.global.u64 	%rd1, %rd10;
	setp.lt.s32 	%p1, %r26, 1;
	@%p1 bra 	$L__BB2_13;
	cvta.to.global.u64 	%rd11, %rd9;
	mov.u32 	%r28, %ntid.x;
	mov.u32 	%r29, %ctaid.x;
	mov.u32 	%r30, %tid.x;
	mad.lo.s32 	%r31, %r29, %r28, %r30;
	mul.wide.s32 	%rd12, %r31, 4;
	add.s64 	%rd2, %rd11, %rd12;
	ld.global.u32 	%r88, [%rd2];
	and.b32  	%r2, %r26, 15;
	setp.lt.u32 	%p2, %r26, 16;
	mov.b32 	%r91, 0;
	@%p2 bra 	$L__BB2_4;
	and.b32  	%r91, %r26, 2147483632;
	neg.s32 	%r86, %r91;
	add.s64 	%rd18, %rd1, 32;
$L__BB2_3:
	.pragma "nounroll";
	ld.global.u32 	%r32, [%rd18+-32];
	add.s32 	%r33, %r88, %r32;
	st.global.u32 	[%rd2], %r33;
	ld.global.u32 	%r34, [%rd18+-28];
	add.s32 	%r35, %r33, %r34;
	st.global.u32 	[%rd2], %r35;
	ld.global.u32 	%r36, [%rd18+-24];
	add.s32 	%r37, %r35, %r36;
	st.global.u32 	[%rd2], %r37;
	ld.global.u32 	%r38, [%rd18+-20];
	add.s32 	%r39, %r37, %r38;
	st.global.u32 	[%rd2], %r39;
	ld.global.u32 	%r40, [%rd18+-16];
	add.s32 	%r41, %r39, %r40;
	st.global.u32 	[%rd2], %r41;
	ld.global.u32 	%r42, [%rd18+-12];
	add.s32 	%r43, %r41, %r42;
	st.global.u32 	[%rd2], %r43;
	ld.global.u32 	%r44, [%rd18+-8];
	add.s32 	%r45, %r43, %r44;
	st.global.u32 	[%rd2], %r45;
	ld.global.u32 	%r46, [%rd18+-4];
	add.s32 	%r47, %r45, %r46;
	st.global.u32 	[%rd2], %r47;
	ld.global.u32 	%r48, [%rd18];
	add.s32 	%r49, %r47, %r48;
	st.global.u32 	[%rd2], %r49;
	ld.global.u32 	%r50, [%rd18+4];
	add.s32 	%r51, %r49, %r50;
	st.global.u32 	[%rd2], %r51;
	ld.global.u32 	%r52, [%rd18+8];
	add.s32 	%r53, %r51, %r52;
	st.global.u32 	[%rd2], %r53;
	ld.global.u32 	%r54, [%rd18+12];
	add.s32 	%r55, %r53, %r54;
	st.global.u32 	[%rd2], %r55;
	ld.global.u32 	%r56, [%rd18+16];
	add.s32 	%r57, %r55, %r56;
	st.global.u32 	[%rd2], %r57;
	ld.global.u32 	%r58, [%rd18+20];
	add.s32 	%r59, %r57, %r58;
	st.global.u32 	[%rd2], %r59;
	ld.global.u32 	%r60, [%rd18+24];
	add.s32 	%r61, %r59, %r60;
	st.global.u32 	[%rd2], %r61;
	ld.global.u32 	%r62, [%rd18+28];
	add.s32 	%r88, %r61, %r62;
	st.global.u32 	[%rd2], %r88;
	add.s32 	%r86, %r86, 16;
	add.s64 	%rd18, %rd18, 64;
	setp.ne.s32 	%p3, %r86, 0;
	@%p3 bra 	$L__BB2_3;
$L__BB2_4:
	setp.eq.s32 	%p4, %r2, 0;
	@%p4 bra 	$L__BB2_13;
	and.b32  	%r11, %r26, 7;
	setp.lt.u32 	%p5, %r2, 8;
	@%p5 bra 	$L__BB2_7;
	mul.wide.u32 	%rd13, %r91, 4;
	add.s64 	%rd14, %rd1, %rd13;
	ld.global.u32 	%r63, [%rd14];
	add.s32 	%r64, %r88, %r63;
	st.global.u32 	[%rd2], %r64;
	ld.global.u32 	%r65, [%rd14+4];
	add.s32 	%r66, %r64, %r65;
	st.global.u32 	[%rd2], %r66;
	ld.global.u32 	%r67, [%rd14+8];
	add.s32 	%r68, %r66, %r67;
	st.global.u32 	[%rd2], %r68;
	ld.global.u32 	%r69, [%rd14+12];
	add.s32 	%r70, %r68, %r69;
	st.global.u32 	[%rd2], %r70;
	ld.global.u32 	%r71, [%rd14+16];
	add.s32 	%r72, %r70, %r71;
	st.global.u32 	[%rd2], %r72;
	ld.global.u32 	%r73, [%rd14+20];
	add.s32 	%r74, %r72, %r73;
	st.global.u32 	[%rd2], %r74;
	ld.global.u32 	%r75, [%rd14+24];
	add.s32 	%r76, %r74, %r75;
	st.global.u32 	[%rd2], %r76;
	ld.global.u32 	%r77, [%rd14+28];
	add.s32 	%r88, %r76, %r77;
	st.global.u32 	[%rd2], %r88;
	add.s32 	%r91, %r91, 8;
$L__BB2_7:
	setp.eq.s32 	%p6, %r11, 0;
	@%p6 bra 	$L__BB2_13;
	and.b32  	%r16, %r26, 3;
	setp.lt.u32 	%p7, %r11, 4;
	@%p7 bra 	$L__BB2_10;
	mul.wide.u32 	%rd15, %r91, 4;
	add.s64 	%rd16, %rd1, %rd15;
	ld.global.u32 	%r78, [%rd16];
	add.s32 	%r79, %r88, %r78;
	st.global.u32 	[%rd2], %r79;
	ld.global.u32 	%r80, [%rd16+4];
	add.s32 	%r81, %r79, %r80;
	st.global.u32 	[%rd2], %r81;
	ld.global.u32 	%r82, [%rd16+8];
	add.s32 	%r83, %r81, %r82;
	st.global.u32 	[%rd2], %r83;
	ld.global.u32 	%r84, [%rd16+12];
	add.s32 	%r88, %r83, %r84;
	st.global.u32 	[%rd2], %r88;
	add.s32 	%r91, %r91, 4;
$L__BB2_10:
	setp.eq.s32 	%p8, %r16, 0;
	@%p8 bra 	$L__BB2_13;
	mul.wide.u32 	%rd17, %r91, 4;
	add.s64 	%rd19, %rd1, %rd17;
	neg.s32 	%r94, %r16;
$L__BB2_12:
	.pragma "nounroll";
	ld.global.u32 	%r85, [%rd19];
	add.s32 	%r88, %r88, %r85;
	st.global.u32 	[%rd2], %r88;
	add.s64 	%rd19, %rd19, 4;
	add.s32 	%r94, %r94, 1;
	setp.ne.s32 	%p9, %r94, 0;
	@%p9 bra 	$L__BB2_12;
$L__BB2_13:
	ret;

}


// ===== COMPILED SASS (sm_100) =====

	.target	sm_100

	.elftype	@"ET_EXEC"


//--------------------- .note.nv.tkinfo           --------------------------
	.section	.note.nv.tkinfo,"",@"SHT_NOTE"
	.sectionflags	@"SHF_NOTE_NV_TKINFO"
	.tkinfo
        /*0018*/ 	.word	0x00000002
        /*0030*/ 	.string	""
        /*0030*/ 	.string	"ptxas"
        /*0030*/ 	.string	"Cuda compilation tools, release 13.0, V13.0.88"
        /*0030*/ 	.string	"Build cuda_13.0.r13.0/compiler.36424714_0"
        /*0030*/ 	.string	"-arch sm_100 -m 64 "



//--------------------- .note.nv.cuinfo           --------------------------
	.section	.note.nv.cuinfo,"",@"SHT_NOTE"
	.sectionflags	@"SHF_NOTE_NV_CUINFO"
        /*0018*/ 	.short	0x0002
        /*001a*/ 	.short	0x0064
        /*001c*/ 	.short	0x0082
	.zero		2


//--------------------- .nv.info                  --------------------------
	.section	.nv.info,"",@"SHT_CUDA_INFO"
	.align	4


	//----- nvinfo : EIATTR_REGCOUNT
	.align		4
        /*0000*/ 	.byte	0x04, 0x2f
        /*0002*/ 	.short	(.L_1 - .L_0)
	.align		4
.L_0:
        /*0004*/ 	.word	index@(_Z9addKernelPiPKiS1_)
        /*0008*/ 	.word	0x00000004


	//----- nvinfo : EIATTR_FRAME_SIZE
	.align		4
.L_1:
        /*000c*/ 	.byte	0x04, 0x11
        /*000e*/ 	.short	(.L_3 - .L_2)
	.align		4
.L_2:
        /*0010*/ 	.word	index@(_Z9addKernelPiPKiS1_)
        /*0014*/ 	.word	0x00000000


	//----- nvinfo : EIATTR_REGCOUNT
	.align		4
.L_3:
        /*0018*/ 	.byte	0x04, 0x2f
        /*001a*/ 	.short	(.L_5 - .L_4)
	.align		4
.L_4:
        /*001c*/ 	.word	index@(_Z19testAtomicAndKernelPiS_)
        /*0020*/ 	.word	0x00000004


	//----- nvinfo : EIATTR_FRAME_SIZE
	.align		4
.L_5:
        /*0024*/ 	.byte	0x04, 0x11
        /*0026*/ 	.short	(.L_7 - .L_6)
	.align		4
.L_6:
        /*0028*/ 	.word	index@(_Z19testAtomicAndKernelPiS_)
        /*002c*/ 	.word	0x00000000


	//----- nvinfo : EIATTR_REGCOUNT
	.align		4
.L_7:
        /*0030*/ 	.byte	0x04, 0x2f
        /*0032*/ 	.short	(.L_9 - .L_8)
	.align		4
.L_8:
        /*0034*/ 	.word	index@(_Z15heavyLoadKernelPiS_i)
        /*0038*/ 	.word	0x00000014


	//----- nvinfo : EIATTR_FRAME_SIZE
	.align		4
.L_9:
        /*003c*/ 	.byte	0x04, 0x11
        /*003e*/ 	.short	(.L_11 - .L_10)
	.align		4
.L_10:
        /*0040*/ 	.word	index@(_Z15heavyLoadKernelPiS_i)
        /*0044*/ 	.word	0x00000000


	//----- nvinfo : EIATTR_MIN_STACK_SIZE
	.align		4
.L_11:
        /*0048*/ 	.byte	0x04, 0x12
        /*004a*/ 	.short	(.L_13 - .L_12)
	.align		4
.L_12:
        /*004c*/ 	.word	index@(_Z15heavyLoadKernelPiS_i)
        /*0050*/ 	.word	0x00000000


	//----- nvinfo : EIATTR_MIN_STACK_SIZE
	.align		4
.L_13:
        /*0054*/ 	.byte	0x04, 0x12
        /*0056*/ 	.short	(.L_15 - .L_14)
	.align		4
.L_14:
        /*0058*/ 	.word	index@(_Z19testAtomicAndKernelPiS_)
        /*005c*/ 	.word	0x00000000


	//----- nvinfo : EIATTR_MIN_STACK_SIZE
	.align		4
.L_15:
        /*0060*/ 	.byte	0x04, 0x12
        /*0062*/ 	.short	(.L_17 - .L_16)
	.align		4
.L_16:
        /*0064*/ 	.word	index@(_Z9addKernelPiPKiS1_)
        /*0068*/ 	.word	0x00000000
.L_17:


//--------------------- .nv.compat                --------------------------
	.section	.nv.compat,"",@"SHT_CUDA_COMPAT_INFO"
	.align	4
        /*0000*/ 	.byte	0x02, 0x09, 0x00, 0x00, 0x02, 0x02, 0x01, 0x00, 0x02, 0x05, 0x05, 0x00, 0x03, 0x07, 0x01, 0x01
        /*0010*/ 	.byte	0x02, 0x03, 0x00, 0x00, 0x02, 0x06, 0x01, 0x00, 0x04, 0x0b, 0x08, 0x00, 0x09, 0x00, 0x00, 0x00
        /*0020*/ 	.byte	0x00, 0x00, 0x00, 0x00


//--------------------- .nv.info._Z15heavyLoadKernelPiS_i --------------------------
	.section	.nv.info._Z15heavyLoadKernelPiS_i,"",@"SHT_CUDA_INFO"
	.sectionflags	@""
	.align	4


	//----- nvinfo : EIATTR_CUDA_API_VERSION
	.align		4
        /*0000*/ 	.byte	0x04, 0x37
        /*0002*/ 	.short	(.L_19 - .L_18)
.L_18:
        /*0004*/ 	.word	0x00000082


	//----- nvinfo : EIATTR_KPARAM_INFO
	.align		4
.L_19:
        /*0008*/ 	.byte	0x04, 0x17
        /*000a*/ 	.short	(.L_21 - .L_20)
.L_20:
        /*000c*/ 	.word	0x00000000
        /*0010*/ 	.short	0x0002
        /*0012*/ 	.short	0x0010
        /*0014*/ 	.byte	0x00, 0xf0, 0x11, 0x00


	//----- nvinfo : EIATTR_KPARAM_INFO
	.align		4
.L_21:
        /*0018*/ 	.byte	0x04, 0x17
        /*001a*/ 	.short	(.L_23 - .L_22)
.L_22:
        /*001c*/ 	.word	0x00000000
        /*0020*/ 	.short	0x0001
        /*0022*/ 	.short	0x0008
        /*0024*/ 	.byte	0x00, 0xf5, 0x21, 0x00


	//----- nvinfo : EIATTR_KPARAM_INFO
	.align		4
.L_23:
        /*0028*/ 	.byte	0x04, 0x17
        /*002a*/ 	.short	(.L_25 - .L_24)
.L_24:
        /*002c*/ 	.word	0x00000000
        /*0030*/ 	.short	0x0000
        /*0032*/ 	.short	0x0000
        /*0034*/ 	.byte	0x00, 0xf5, 0x21, 0x00


	//----- nvinfo : EIATTR_SPARSE_MMA_MASK
	.align		4
.L_25:
        /*0038*/ 	.byte	0x03, 0x50
        /*003a*/ 	.short	0x0000


	//----- nvinfo : EIATTR_MAXREG_COUNT
	.align		4
        /*003c*/ 	.byte	0x03, 0x1b
        /*003e*/ 	.short	0x00ff


	//----- nvinfo : EIATTR_MERCURY_ISA_VERSION
	.align		4
        /*0040*/ 	.byte	0x03, 0x5f
        /*0042*/ 	.short	0x0101


	//----- nvinfo : EIATTR_VRC_CTA_INIT_COUNT
	.align		4
        /*0044*/ 	.byte	0x02, 0x4a
	.zero		1
	.zero		1


	//----- nvinfo : EIATTR_EXIT_INSTR_OFFSETS
	.align		4
        /*0048*/ 	.byte	0x04, 0x1c
        /*004a*/ 	.short	(.L_27 - .L_26)


	//   ....[0]....
.L_26:
        /*004c*/ 	.word	0x00000030


	//   ....[1]....
        /*0050*/ 	.word	0x000004f0


	//   ....[2]....
        /*0054*/ 	.word	0x000006f0


	//   ....[3]....
        /*0058*/ 	.word	0x00000830


	//   ....[4]....
        /*005c*/ 	.word	0x000008f0


	//----- nvinfo : EIATTR_CBANK_PARAM_SIZE
	.align		4
.L_27:
        /*0060*/ 	.byte	0x03, 0x19
        /*0062*/ 	.short	0x0014


	//----- nvinfo : EIATTR_PARAM_CBANK
	.align		4
        /*0064*/ 	.byte	0x04, 0x0a
        /*0066*/ 	.short	(.L_29 - .L_28)
	.align		4
.L_28:
        /*0068*/ 	.word	index@(.nv.constant0._Z15heavyLoadKernelPiS_i)
        /*006c*/ 	.short	0x0380
        /*006e*/ 	.short	0x0014


	//----- nvinfo : EIATTR_SW_WAR
	.align		4
.L_29:
        /*0070*/ 	.byte	0x04, 0x36
        /*0072*/ 	.short	(.L_31 - .L_30)
.L_30:
        /*0074*/ 	.word	0x00000008
.L_31:


//--------------------- .nv.info._Z19testAtomicAndKernelPiS_ --------------------------
	.section	.nv.info._Z19testAtomicAndKernelPiS_,"",@"SHT_CUDA_INFO"
	.sectionflags	@""
	.align	4


	//----- nvinfo : EIATTR_CUDA_API_VERSION
	.align		4
        /*0000*/ 	.byte	0x04, 0x37
        /*0002*/ 	.short	(.L_33 - .L_32)
.L_32:
        /*0004*/ 	.word	0x00000082


	//----- nvinfo : EIATTR_KPARAM_INFO
	.align		4
.L_33:
        /*0008*/ 	.byte	0x04, 0x17
        /*000a*/ 	.short	(.L_35 - .L_34)
.L_34:
        /*000c*/ 	.word	0x00000000
        /*0010*/ 	.short	0x0001
        /*0012*/ 	.short	0x0008
        /*0014*/ 	.byte	0x00, 0xf5, 0x21, 0x00


	//----- nvinfo : EIATTR_KPARAM_INFO
	.align		4
.L_35:
        /*0018*/ 	.byte	0x04, 0x17
        /*001a*/ 	.short	(.L_37 - .L_36)
.L_36:
        /*001c*/ 	.word	0x00000000
        /*0020*/ 	.short	0x0000
        /*0022*/ 	.short	0x0000
        /*0024*/ 	.byte	0x00, 0xf5, 0x21, 0x00


	//----- nvinfo : EIATTR_SPARSE_MMA_MASK
	.align		4
.L_37:
        /*0028*/ 	.byte	0x03, 0x50
        /*002a*/ 	.short	0x0000


	//----- nvinfo : EIATTR_MAXREG_COUNT
	.align		4
        /*002c*/ 	.byte	0x03, 0x1b
        /*002e*/ 	.short	0x00ff


	//----- nvinfo : EIATTR_MERCURY_ISA_VERSION
	.align		4
        /*0030*/ 	.byte	0x03, 0x5f
        /*0032*/ 	.short	0x0101


	//----- nvinfo : EIATTR_VRC_CTA_INIT_COUNT
	.align		4
        /*0034*/ 	.byte	0x02, 0x4a
	.zero		1
	.zero		1


	//----- nvinfo : EIATTR_EXIT_INSTR_OFFSETS
	.align		4
        /*0038*/ 	.byte	0x04, 0x1c
        /*003a*/ 	.short	(.L_39 - .L_38)


	//   ....[0]....
.L_38:
        /*003c*/ 	.word	0x00000010


	//----- nvinfo : EIATTR_CBANK_PARAM_SIZE
	.align		4
.L_39:
        /*0040*/ 	.byte	0x03, 0x19
        /*0042*/ 	.short	0x0010


	//----- nvinfo : EIATTR_PARAM_CBANK
	.align		4
        /*0044*/ 	.byte	0x04, 0x0a
        /*0046*/ 	.short	(.L_41 - .L_40)
	.align		4
.L_40:
        /*0048*/ 	.word	index@(.nv.constant0._Z19testAtomicAndKernelPiS_)
        /*004c*/ 	.short	0x0380
        /*004e*/ 	.short	0x0010


	//----- nvinfo : EIATTR_SW_WAR
	.align		4
.L_41:
        /*0050*/ 	.byte	0x04, 0x36
        /*0052*/ 	.short	(.L_43 - .L_42)
.L_42:
        /*0054*/ 	.word	0x00000008
.L_43:


//--------------------- .nv.info._Z9addKernelPiPKiS1_ --------------------------
	.section	.nv.info._Z9addKernelPiPKiS1_,"",@"SHT_CUDA_INFO"
	.sectionflags	@""
	.align	4


	//----- nvinfo : EIATTR_CUDA_API_VERSION
	.align		4
        /*0000*/ 	.byte	0x04, 0x37
        /*0002*/ 	.short	(.L_45 - .L_44)
.L_44:
        /*0004*/ 	.word	0x00000082


	//----- nvinfo : EIATTR_KPARAM_INFO
	.align		4
.L_45:
        /*0008*/ 	.byte	0x04, 0x17
        /*000a*/ 	.short	(.L_47 - .L_46)
.L_46:
        /*000c*/ 	.word	0x00000000
        /*0010*/ 	.short	0x0002
        /*0012*/ 	.short	0x0010
        /*0014*/ 	.byte	0x00, 0xf5, 0x21, 0x00


	//----- nvinfo : EIATTR_KPARAM_INFO
	.align		4
.L_47:
        /*0018*/ 	.byte	0x04, 0x17
        /*001a*/ 	.short	(.L_49 - .L_48)
.L_48:
        /*001c*/ 	.word	0x00000000
        /*0020*/ 	.short	0x0001
        /*0022*/ 	.short	0x0008
        /*0024*/ 	.byte	0x00, 0xf5, 0x21, 0x00


	//----- nvinfo : EIATTR_KPARAM_INFO
	.align		4
.L_49:
        /*0028*/ 	.byte	0x04, 0x17
        /*002a*/ 	.short	(.L_51 - .L_50)
.L_50:
        /*002c*/ 	.word	0x00000000
        /*0030*/ 	.short	0x0000
        /*0032*/ 	.short	0x0000
        /*0034*/ 	.byte	0x00, 0xf5, 0x21, 0x00


	//----- nvinfo : EIATTR_SPARSE_MMA_MASK
	.align		4
.L_51:
        /*0038*/ 	.byte	0x03, 0x50
        /*003a*/ 	.short	0x0000


	//----- nvinfo : EIATTR_MAXREG_COUNT
	.align		4
        /*003c*/ 	.byte	0x03, 0x1b
        /*003e*/ 	.short	0x00ff


	//----- nvinfo : EIATTR_MERCURY_ISA_VERSION
	.align		4
        /*0040*/ 	.byte	0x03, 0x5f
        /*0042*/ 	.short	0x0101


	//----- nvinfo : EIATTR_VRC_CTA_INIT_COUNT
	.align		4
        /*0044*/ 	.byte	0x02, 0x4a
	.zero		1
	.zero		1


	//----- nvinfo : EIATTR_EXIT_INSTR_OFFSETS
	.align		4
        /*0048*/ 	.byte	0x04, 0x1c
        /*004a*/ 	.short	(.L_53 - .L_52)


	//   ....[0]....
.L_52:
        /*004c*/ 	.word	0x00000010


	//----- nvinfo : EIATTR_CBANK_PARAM_SIZE
	.align		4
.L_53:
        /*0050*/ 	.byte	0x03, 0x19
        /*0052*/ 	.short	0x0018


	//----- nvinfo : EIATTR_PARAM_CBANK
	.align		4
        /*0054*/ 	.byte	0x04, 0x0a
        /*0056*/ 	.short	(.L_55 - .L_54)
	.align		4
.L_54:
        /*0058*/ 	.word	index@(.nv.constant0._Z9addKernelPiPKiS1_)
        /*005c*/ 	.short	0x0380
        /*005e*/ 	.short	0x0018


	//----- nvinfo : EIATTR_SW_WAR
	.align		4
.L_55:
        /*0060*/ 	.byte	0x04, 0x36
        /*0062*/ 	.short	(.L_57 - .L_56)
.L_56:
        /*0064*/ 	.word	0x00000008
.L_57:


//--------------------- .nv.callgraph             --------------------------
	.section	.nv.callgraph,"",@"SHT_CUDA_CALLGRAPH"
	.align	4
	.sectionentsize	8
	.align		4
        /*0000*/ 	.word	0x00000000
	.align		4
        /*0004*/ 	.word	0xffffffff
	.align		4
        /*0008*/ 	.word	0x00000000
	.align		4
        /*000c*/ 	.word	0xfffffffe
	.align		4
        /*0010*/ 	.word	0x00000000
	.align		4
        /*0014*/ 	.word	0xfffffffd
	.align		4
        /*0018*/ 	.word	0x00000000
	.align		4
        /*001c*/ 	.word	0xfffffffc


//--------------------- .text._Z15heavyLoadKernelPiS_i --------------------------
	.section	.text._Z15heavyLoadKernelPiS_i,"ax",@progbits
	.align	128
        .global         _Z15heavyLoadKernelPiS_i
        .type           _Z15heavyLoadKernelPiS_i,@function
        .size           _Z15heavyLoadKernelPiS_i,(.L_x_8 - _Z15heavyLoadKernelPiS_i)
        .other          _Z15heavyLoadKernelPiS_i,@"STO_CUDA_ENTRY STV_DEFAULT"
_Z15heavyLoadKernelPiS_i:
.text._Z15heavyLoadKernelPiS_i:
[----:B------:R-:W-:Y:S08]  /*0000*/  LDC R1, c[0x0][0x37c] ;  /* 0x0000df00ff017b82 */ /* 0x000ff00000000800 */
[----:B------:R-:W0:Y:S02]  /*0010*/  LDC R6, c[0x0][0x390] ;  /* 0x0000e400ff067b82 */ /* 0x000e240000000800 */
[----:B0-----:R-:W-:-:S13]  /*0020*/  ISETP.GE.AND P0, PT, R6, 0x1, PT ;  /* 0x000000010600780c */ /* 0x001fda0003f06270 */
[----:B------:R-:W-:Y:S05]  /*0030*/  @!P0 EXIT ;  /* 0x000000000000894d */ /* 0x000fea0003800000 */
[----:B------:R-:W0:Y:S01]  /*0040*/  S2R R5, SR_CTAID.X ;  /* 0x0000000000057919 */ /* 0x000e220000002500 */
[----:B------:R-:W1:Y:S01]  /*0050*/  LDC.64 R2, c[0x0][0x388] ;  /* 0x0000e200ff027b82 */ /* 0x000e620000000a00 */
[----:B------:R-:W0:Y:S01]  /*0060*/  LDCU UR4, c[0x0][0x360] ;  /* 0x00006c00ff0477ac */ /* 0x000e220008000800 */
[----:B------:R-:W0:Y:S01]  /*0070*/  S2R R0, SR_TID.X ;  /* 0x0000000000007919 */ /* 0x000e220000002100 */
[----:B------:R-:W2:Y:S01]  /*0080*/  LDCU.64 UR6, c[0x0][0x358] ;  /* 0x00006b00ff0677ac */ /* 0x000ea20008000a00 */
[C---:B------:R-:W-:Y:S02]  /*0090*/  ISETP.GE.U32.AND P1, PT, R6.reuse, 0x10, PT ;  /* 0x000000100600780c */ /* 0x040fe40003f26070 */
[----:B------:R-:W-:-:S04]  /*00a0*/  LOP3.LUT R8, R6, 0xf, RZ, 0xc0, !PT ;  /* 0x0000000f06087812 */ /* 0x000fc800078ec0ff */
[----:B------:R-:W-:Y:S01]  /*00b0*/  ISETP.NE.AND P0, PT, R8, RZ, PT ;  /* 0x000000ff0800720c */ /* 0x000fe20003f05270 */
[----:B0-----:R-:W-:-:S04]  /*00c0*/  IMAD R5, R5, UR4, R0 ;  /* 0x0000000405057c24 */ /* 0x001fc8000f8e0200 */
[----:B-1----:R-:W-:-:S05]  /*00d0*/  IMAD.WIDE R2, R5, 0x4, R2 ;  /* 0x0000000405027825 */ /* 0x002fca00078e0202 */
[----:B--2---:R0:W5:Y:S01]  /*00e0*/  LDG.E R9, desc[UR6][R2.64] ;  /* 0x0000000602097981 */ /* 0x004162000c1e1900 */
[----:B------:R-:W-:Y:S01]  /*00f0*/  IMAD.MOV.U32 R0, RZ, RZ, RZ ;  /* 0x000000ffff007224 */ /* 0x000fe200078e00ff */
[----:B------:R-:W-:Y:S06]  /*0100*/  @!P1 BRA `(.L_x_0) ;  /* 0x0000000000f89947 */ /* 0x000fec0003800000 */
[----:B------:R-:W1:Y:S01]  /*0110*/  LDCU.64 UR4, c[0x0][0x380] ;  /* 0x00007000ff0477ac */ /* 0x000e620008000a00 */
[----:B------:R-:W-:-:S05]  /*0120*/  LOP3.LUT R0, R6, 0x7ffffff0, RZ, 0xc0, !PT ;  /* 0x7ffffff006007812 */ /* 0x000fca00078ec0ff */
[----:B------:R-:W-:Y:S01]  /*0130*/  IMAD.MOV R7, RZ, RZ, -R0 ;  /* 0x000000ffff077224 */ /* 0x000fe200078e0a00 */
[----:B-1----:R-:W-:-:S04]  /*0140*/  UIADD3 UR4, UP0, UPT, UR4, 0x20, URZ ;  /* 0x0000002004047890 */ /* 0x002fc8000ff1e0ff */
[----:B------:R-:W-:Y:S02]  /*0150*/  UIADD3.X UR5, UPT, UPT, URZ, UR5, URZ, UP0, !UPT ;  /* 0x00000005ff057290 */ /* 0x000fe400087fe4ff */
[----:B------:R-:W-:-:S04]  /*0160*/  MOV R10, UR4 ;  /* 0x00000004000a7c02 */ /* 0x000fc80008000f00 */
[----:B------:R-:W-:-:S07]  /*0170*/  IMAD.U32 R15, RZ, RZ, UR5 ;  /* 0x00000005ff0f7e24 */ /* 0x000fce000f8e00ff */
.L_x_1:
[----:B------:R-:W-:Y:S01]  /*0180*/  IMAD.MOV.U32 R4, RZ, RZ, R10 ;  /* 0x000000ffff047224 */ /* 0x000fe200078e000a */
[----:B------:R-:W-:-:S05]  /*0190*/  MOV R5, R15 ;  /* 0x0000000f00057202 */ /* 0x000fca0000000f00 */
[----:B------:R-:W2:Y:S02]  /*01a0*/  LDG.E R10, desc[UR6][R4.64+-0x20] ;  /* 0xffffe006040a7981 */ /* 0x000ea4000c1e1900 */
[----:B--2-45:R-:W-:-:S05]  /*01b0*/  IMAD.IADD R9, R10, 0x1, R9 ;  /* 0x000000010a097824 */ /* 0x034fca00078e0209 */
[----:B------:R1:W-:Y:S04]  /*01c0*/  STG.E desc[UR6][R2.64], R9 ;  /* 0x0000000902007986 */ /* 0x0003e8000c101906 */
[----:B------:R-:W2:Y:S02]  /*01d0*/  LDG.E R10, desc[UR6][R4.64+-0x1c] ;  /* 0xffffe406040a7981 */ /* 0x000ea4000c1e1900 */
[----:B--2---:R-:W-:-:S05]  /*01e0*/  IMAD.IADD R11, R9, 0x1, R10 ;  /* 0x00000001090b7824 */ /* 0x004fca00078e020a */
[----:B------:R2:W-:Y:S04]  /*01f0*/  STG.E desc[UR6][R2.64], R11 ;  /* 0x0000000b02007986 */ /* 0x0005e8000c101906 */
[----:B------:R-:W3:Y:S02]  /*0200*/  LDG.E R10, desc[UR6][R4.64+-0x18] ;  /* 0xffffe806040a7981 */ /* 0x000ee4000c1e1900 */
[----:B---3--:R-:W-:-:S05]  /*0210*/  IADD3 R13, PT, PT, R11, R10, RZ ;  /* 0x0000000a0b0d7210 */ /* 0x008fca0007ffe0ff */
[----:B------:R3:W-:Y:S04]  /*0220*/  STG.E desc[UR6][R2.64], R13 ;  /* 0x0000000d02007986 */ /* 0x0007e8000c101906 */
[----:B------:R-:W4:Y:S02]  /*0230*/  LDG.E R10, desc[UR6][R4.64+-0x14] ;  /* 0xffffec06040a7981 */ /* 0x000f24000c1e1900 */
[----:B----4-:R-:W-:-:S05]  /*0240*/  IMAD.IADD R15, R13, 0x1, R10 ;  /* 0x000000010d0f7824 */ /* 0x010fca00078e020a */
[----:B------:R4:W-:Y:S04]  /*0250*/  STG.E desc[UR6][R2.64], R15 ;  /* 0x0000000f02007986 */ /* 0x0009e8000c101906 */
[----:B------:R-:W1:Y:S02]  /*0260*/  LDG.E R10, desc[UR6][R4.64+-0x10] ;  /* 0xfffff006040a7981 */ /* 0x000e64000c1e1900 */
[----:B-1----:R-:W-:-:S05]  /*0270*/  IMAD.IADD R9, R15, 0x1, R10 ;  /* 0x000000010f097824 */ /* 0x002fca00078e020a */
[----:B------:R1:W-:Y:S04]  /*0280*/  STG.E desc[UR6][R2.64], R9 ;  /* 0x0000000902007986 */ /* 0x0003e8000c101906 */
[----:B------:R-:W2:Y:S02]  /*0290*/  LDG.E R10, desc[UR6][R4.64+-0xc] ;  /* 0xfffff406040a7981 */ /* 0x000ea4000c1e1900 */
[----:B--2---:R-:W-:-:S05]  /*02a0*/  IADD3 R11, PT, PT, R9, R10, RZ ;  /* 0x0000000a090b7210 */ /* 0x004fca0007ffe0ff */
[----:B------:R2:W-:Y:S04]  /*02b0*/  STG.E desc[UR6][R2.64], R11 ;  /* 0x0000000b02007986 */ /* 0x0005e8000c101906 */
[----:B------:R-:W3:Y:S02]  /*02c0*/  LDG.E R10, desc[UR6][R4.64+-0x8] ;  /* 0xfffff806040a7981 */ /* 0x000ee4000c1e1900 */
[----:B---3--:R-:W-:-:S05]  /*02d0*/  IMAD.IADD R13, R11, 0x1, R10 ;  /* 0x000000010b0d7824 */ /* 0x008fca00078e020a */
[----:B------:R3:W-:Y:S04]  /*02e0*/  STG.E desc[UR6][R2.64], R13 ;  /* 0x0000000d02007986 */ /* 0x0007e8000c101906 */
[----:B------:R-:W4:Y:S02]  /*02f0*/  LDG.E R10, desc[UR6][R4.64+-0x4] ;  /* 0xfffffc06040a7981 */ /* 0x000f24000c1e1900 */
[----:B----4-:R-:W-:-:S05]  /*0300*/  IMAD.IADD R15, R13, 0x1, R10 ;  /* 0x000000010d0f7824 */ /* 0x010fca00078e020a */
[----:B------:R4:W-:Y:S04]  /*0310*/  STG.E desc[UR6][R2.64], R15 ;  /* 0x0000000f02007986 */ /* 0x0009e8000c101906 */
[----:B------:R-:W1:Y:S02]  /*0320*/  LDG.E R10, desc[UR6][R4.64] ;  /* 0x00000006040a7981 */ /* 0x000e64000c1e1900 */
[----:B-1----:R-:W-:-:S05]  /*0330*/  IADD3 R9, PT, PT, R15, R10, RZ ;  /* 0x0000000a0f097210 */ /* 0x002fca0007ffe0ff */
[----:B------:R-:W-:Y:S04]  /*0340*/  STG.E desc[UR6][R2.64], R9 ;  /* 0x0000000902007986 */ /* 0x000fe8000c101906 */
[----:B------:R-:W2:Y:S02]  /*0350*/  LDG.E R10, desc[UR6][R4.64+0x4] ;  /* 0x00000406040a7981 */ /* 0x000ea4000c1e1900 */
[----:B--2---:R-:W-:-:S05]  /*0360*/  IMAD.IADD R11, R9, 0x1, R10 ;  /* 0x00000001090b7824 */ /* 0x004fca00078e020a */
[----:B------:R1:W-:Y:S04]  /*0370*/  STG.E desc[UR6][R2.64], R11 ;  /* 0x0000000b02007986 */ /* 0x0003e8000c101906 */
[----:B------:R-:W3:Y:S02]  /*0380*/  LDG.E R10, desc[UR6][R4.64+0x8] ;  /* 0x00000806040a7981 */ /* 0x000ee4000c1e1900 */
[----:B---3--:R-:W-:-:S05]  /*0390*/  IMAD.IADD R13, R11, 0x1, R10 ;  /* 0x000000010b0d7824 */ /* 0x008fca00078e020a */
[----:B------:R2:W-:Y:S04]  /*03a0*/  STG.E desc[UR6][R2.64], R13 ;  /* 0x0000000d02007986 */ /* 0x0005e8000c101906 */
[----:B------:R-:W4:Y:S02]  /*03b0*/  LDG.E R10, desc[UR6][R4.64+0xc] ;  /* 0x00000c06040a7981 */ /* 0x000f24000c1e1900 */
[----:B----4-:R-:W-:-:S05]  /*03c0*/  IADD3 R15, PT, PT, R13, R10, RZ ;  /* 0x0000000a0d0f7210 */ /* 0x010fca0007ffe0ff */
[----:B------:R3:W-:Y:S04]  /*03d0*/  STG.E desc[UR6][R2.64], R15 ;  /* 0x0000000f02007986 */ /* 0x0007e8000c101906 */
[----:B------:R-:W4:Y:S02]  /*03e0*/  LDG.E R10, desc[UR6][R4.64+0x10] ;  /* 0x00001006040a7981 */ /* 0x000f24000c1e1900 */
[----:B----4-:R-:W-:-:S05]  /*03f0*/  IMAD.IADD R17, R15, 0x1, R10 ;  /* 0x000000010f117824 */ /* 0x010fca00078e020a */
[----:B------:R4:W-:Y:S04]  /*0400*/  STG.E desc[UR6][R2.64], R17 ;  /* 0x0000001102007986 */ /* 0x0009e8000c101906 */
[----:B------:R-:W1:Y:S02]  /*0410*/  LDG.E R10, desc[UR6][R4.64+0x14] ;  /* 0x00001406040a7981 */ /* 0x000e64000c1e1900 */
[----:B-1----:R-:W-:-:S05]  /*0420*/  IMAD.IADD R11, R17, 0x1, R10 ;  /* 0x00000001110b7824 */ /* 0x002fca00078e020a */
[----:B------:R4:W-:Y:S04]  /*0430*/  STG.E desc[UR6][R2.64], R11 ;  /* 0x0000000b02007986 */ /* 0x0009e8000c101906 */
[----:B------:R-:W2:Y:S01]  /*0440*/  LDG.E R10, desc[UR6][R4.64+0x18] ;  /* 0x00001806040a7981 */ /* 0x000ea2000c1e1900 */
[----:B------:R-:W-:Y:S01]  /*0450*/  VIADD R7, R7, 0x10 ;  /* 0x0000001007077836 */ /* 0x000fe20000000000 */
[----:B--2---:R-:W-:-:S05]  /*0460*/  IADD3 R13, PT, PT, R11, R10, RZ ;  /* 0x0000000a0b0d7210 */ /* 0x004fca0007ffe0ff */
[----:B------:R4:W-:Y:S04]  /*0470*/  STG.E desc[UR6][R2.64], R13 ;  /* 0x0000000d02007986 */ /* 0x0009e8000c101906 */
[----:B------:R-:W2:Y:S01]  /*0480*/  LDG.E R10, desc[UR6][R4.64+0x1c] ;  /* 0x00001c06040a7981 */ /* 0x000ea2000c1e1900 */
[----:B------:R-:W-:Y:S01]  /*0490*/  ISETP.NE.AND P1, PT, R7, RZ, PT ;  /* 0x000000ff0700720c */ /* 0x000fe20003f25270 */
[----:B--2---:R-:W-:Y:S01]  /*04a0*/  IMAD.IADD R9, R13, 0x1, R10 ;  /* 0x000000010d097824 */ /* 0x004fe200078e020a */
[----:B------:R-:W-:-:S04]  /*04b0*/  IADD3 R10, P2, PT, R4, 0x40, RZ ;  /* 0x00000040040a7810 */ /* 0x000fc80007f5e0ff */
[----:B------:R4:W-:Y:S01]  /*04c0*/  STG.E desc[UR6][R2.64], R9 ;  /* 0x0000000902007986 */ /* 0x0009e2000c101906 */
[----:B---3--:R-:W-:-:S06]  /*04d0*/  IADD3.X R15, PT, PT, RZ, R5, RZ, P2, !PT ;  /* 0x00000005ff0f7210 */ /* 0x008fcc00017fe4ff */
[----:B------:R-:W-:Y:S05]  /*04e0*/  @P1 BRA `(.L_x_1) ;  /* 0xfffffffc00241947 */ /* 0x000fea000383ffff */
.L_x_0:
[----:B------:R-:W-:Y:S05]  /*04f0*/  @!P0 EXIT ;  /* 0x000000000000894d */ /* 0x000fea0003800000 */
[----:B------:R-:W-:Y:S02]  /*0500*/  ISETP.GE.U32.AND P0, PT, R8, 0x8, PT ;  /* 0x000000080800780c */ /* 0x000fe40003f06070 */
[----:B------:R-:W-:-:S04]  /*0510*/  LOP3.LUT R10, R6, 0x7, RZ, 0xc0, !PT ;  /* 0x00000007060a7812 */ /* 0x000fc800078ec0ff */
[----:B------:R-:W-:-:S07]  /*0520*/  ISETP.NE.AND P1, PT, R10, RZ, PT ;  /* 0x000000ff0a00720c */ /* 0x000fce0003f25270 */
[----:B------:R-:W-:Y:S06]  /*0530*/  @!P0 BRA `(.L_x_2) ;  /* 0x00000000006c8947 */ /* 0x000fec0003800000 */
[----:B------:R-:W1:Y:S02]  /*0540*/  LDC.64 R4, c[0x0][0x380] ;  /* 0x0000e000ff047b82 */ /* 0x000e640000000a00 */
[----:B-1----:R-:W-:-:S05]  /*0550*/  IMAD.WIDE.U32 R4, R0, 0x4, R4 ;  /* 0x0000000400047825 */ /* 0x002fca00078e0004 */
[----:B------:R-:W4:Y:S02]  /*0560*/  LDG.E R8, desc[UR6][R4.64] ;  /* 0x0000000604087981 */ /* 0x000f24000c1e1900 */
[----:B----45:R-:W-:-:S05]  /*0570*/  IMAD.IADD R9, R9, 0x1, R8 ;  /* 0x0000000109097824 */ /* 0x030fca00078e0208 */
[----:B------:R-:W-:Y:S04]  /*0580*/  STG.E desc[UR6][R2.64], R9 ;  /* 0x0000000902007986 */ /* 0x000fe8000c101906 */
[----:B------:R-:W2:Y:S02]  /*0590*/  LDG.E R8, desc[UR6][R4.64+0x4] ;  /* 0x0000040604087981 */ /* 0x000ea4000c1e1900 */
[----:B--2---:R-:W-:-:S05]  /*05a0*/  IADD3 R7, PT, PT, R9, R8, RZ ;  /* 0x0000000809077210 */ /* 0x004fca0007ffe0ff */
        /* <DEDUP_REMOVED lines=11> */
[----:B-1----:R-:W-:-:S05]  /*0660*/  IADD3 R7, PT, PT, R15, R8, RZ ;  /* 0x000000080f077210 */ /* 0x002fca0007ffe0ff */
[----:B------:R3:W-:Y:S04]  /*0670*/  STG.E desc[UR6][R2.64], R7 ;  /* 0x0000000702007986 */ /* 0x0007e8000c101906 */
[----:B------:R-:W2:Y:S02]  /*0680*/  LDG.E R8, desc[UR6][R4.64+0x18] ;  /* 0x0000180604087981 */ /* 0x000ea4000c1e1900 */
[----:B--2---:R-:W-:-:S05]  /*0690*/  IMAD.IADD R11, R7, 0x1, R8 ;  /* 0x00000001070b7824 */ /* 0x004fca00078e0208 */
[----:B------:R3:W-:Y:S04]  /*06a0*/  STG.E desc[UR6][R2.64], R11 ;  /* 0x0000000b02007986 */ /* 0x0007e8000c101906 */
[----:B------:R-:W2:Y:S01]  /*06b0*/  LDG.E R8, desc[UR6][R4.64+0x1c] ;  /* 0x00001c0604087981 */ /* 0x000ea2000c1e1900 */
[----:B------:R-:W-:Y:S01]  /*06c0*/  VIADD R0, R0, 0x8 ;  /* 0x0000000800007836 */ /* 0x000fe20000000000 */
[----:B--2---:R-:W-:-:S05]  /*06d0*/  IADD3 R9, PT, PT, R11, R8, RZ ;  /* 0x000000080b097210 */ /* 0x004fca0007ffe0ff */
[----:B------:R3:W-:Y:S02]  /*06e0*/  STG.E desc[UR6][R2.64], R9 ;  /* 0x0000000902007986 */ /* 0x0007e4000c101906 */
.L_x_2:
[----:B------:R-:W-:Y:S05]  /*06f0*/  @!P1 EXIT ;  /* 0x000000000000994d */ /* 0x000fea0003800000 */
[----:B------:R-:W-:Y:S02]  /*0700*/  ISETP.GE.U32.AND P0, PT, R10, 0x4, PT ;  /* 0x000000040a00780c */ /* 0x000fe40003f06070 */
[----:B------:R-:W-:-:S04]  /*0710*/  LOP3.LUT R6, R6, 0x3, RZ, 0xc0, !PT ;  /* 0x0000000306067812 */ /* 0x000fc800078ec0ff */
[----:B------:R-:W-:-:S07]  /*0720*/  ISETP.NE.AND P1, PT, R6, RZ, PT ;  /* 0x000000ff0600720c */ /* 0x000fce0003f25270 */
[----:B------:R-:W-:Y:S06]  /*0730*/  @!P0 BRA `(.L_x_3) ;  /* 0x00000000003c8947 */ /* 0x000fec0003800000 */
[----:B------:R-:W1:Y:S02]  /*0740*/  LDC.64 R4, c[0x0][0x380] ;  /* 0x0000e000ff047b82 */ /* 0x000e640000000a00 */
[----:B-1----:R-:W-:-:S05]  /*0750*/  IMAD.WIDE.U32 R4, R0, 0x4, R4 ;  /* 0x0000000400047825 */ /* 0x002fca00078e0004 */
[----:B------:R-:W3:Y:S02]  /*0760*/  LDG.E R8, desc[UR6][R4.64] ;  /* 0x0000000604087981 */ /* 0x000ee4000c1e1900 */
[----:B---3-5:R-:W-:-:S05]  /*0770*/  IADD3 R7, PT, PT, R9, R8, RZ ;  /* 0x0000000809077210 */ /* 0x028fca0007ffe0ff */
[----:B------:R1:W-:Y:S04]  /*0780*/  STG.E desc[UR6][R2.64], R7 ;  /* 0x0000000702007986 */ /* 0x0003e8000c101906 */
[----:B------:R-:W4:Y:S02]  /*0790*/  LDG.E R8, desc[UR6][R4.64+0x4] ;  /* 0x0000040604087981 */ /* 0x000f24000c1e1900 */
[----:B----4-:R-:W-:-:S05]  /*07a0*/  IMAD.IADD R11, R7, 0x1, R8 ;  /* 0x00000001070b7824 */ /* 0x010fca00078e0208 */
[----:B------:R1:W-:Y:S04]  /*07b0*/  STG.E desc[UR6][R2.64], R11 ;  /* 0x0000000b02007986 */ /* 0x0003e8000c101906 */
[----:B------:R-:W2:Y:S02]  /*07c0*/  LDG.E R8, desc[UR6][R4.64+0x8] ;  /* 0x0000080604087981 */ /* 0x000ea4000c1e1900 */
[----:B--2---:R-:W-:-:S05]  /*07d0*/  IADD3 R13, PT, PT, R11, R8, RZ ;  /* 0x000000080b0d7210 */ /* 0x004fca0007ffe0ff */
[----:B------:R1:W-:Y:S04]  /*07e0*/  STG.E desc[UR6][R2.64], R13 ;  /* 0x0000000d02007986 */ /* 0x0003e8000c101906 */
[----:B------:R-:W2:Y:S01]  /*07f0*/  LDG.E R8, desc[UR6][R4.64+0xc] ;  /* 0x00000c0604087981 */ /* 0x000ea2000c1e1900 */
[----:B------:R-:W-:Y:S01]  /*0800*/  IADD3 R0, PT, PT, R0, 0x4, RZ ;  /* 0x0000000400007810 */ /* 0x000fe20007ffe0ff */
[----:B--2---:R-:W-:-:S05]  /*0810*/  IMAD.IADD R9, R13, 0x1, R8 ;  /* 0x000000010d097824 */ /* 0x004fca00078e0208 */
[----:B------:R1:W-:Y:S02]  /*0820*/  STG.E desc[UR6][R2.64], R9 ;  /* 0x0000000902007986 */ /* 0x0003e4000c101906 */
.L_x_3:
[----:B------:R-:W-:Y:S05]  /*0830*/  @!P1 EXIT ;  /* 0x000000000000994d */ /* 0x000fea0003800000 */
[----:B------:R-:W2:Y:S01]  /*0840*/  LDC.64 R4, c[0x0][0x380] ;  /* 0x0000e000ff047b82 */ /* 0x000ea20000000a00 */
[----:B------:R-:W-:Y:S02]  /*0850*/  IMAD.MOV R6, RZ, RZ, -R6 ;  /* 0x000000ffff067224 */ /* 0x000fe400078e0a06 */
[----:B--2---:R-:W-:-:S07]  /*0860*/  IMAD.WIDE.U32 R4, R0, 0x4, R4 ;  /* 0x0000000400047825 */ /* 0x004fce00078e0004 */
.L_x_4:
[----:B--2---:R2:W1:Y:S01]  /*0870*/  LDG.E R0, desc[UR6][R4.64] ;  /* 0x0000000604007981 */ /* 0x004462000c1e1900 */
[----:B------:R-:W-:-:S05]  /*0880*/  VIADD R6, R6, 0x1 ;  /* 0x0000000106067836 */ /* 0x000fca0000000000 */
[----:B------:R-:W-:Y:S02]  /*0890*/  ISETP.NE.AND P0, PT, R6, RZ, PT ;  /* 0x000000ff0600720c */ /* 0x000fe40003f05270 */
[----:B--2---:R-:W-:-:S04]  /*08a0*/  IADD3 R4, P1, PT, R4, 0x4, RZ ;  /* 0x0000000404047810 */ /* 0x004fc80007f3e0ff */
[----:B------:R-:W-:Y:S02]  /*08b0*/  IADD3.X R5, PT, PT, RZ, R5, RZ, P1, !PT ;  /* 0x00000005ff057210 */ /* 0x000fe40000ffe4ff */
[----:B-1-345:R-:W-:-:S05]  /*08c0*/  IADD3 R9, PT, PT, R0, R9, RZ ;  /* 0x0000000900097210 */ /* 0x03afca0007ffe0ff */
[----:B------:R2:W-:Y:S01]  /*08d0*/  STG.E desc[UR6][R2.64], R9 ;  /* 0x0000000902007986 */ /* 0x0005e2000c101906 */
[----:B------:R-:W-:Y:S05]  /*08e0*/  @P0 BRA `(.L_x_4) ;  /* 0xfffffffc00e00947 */ /* 0x000fea000383ffff */
[----:B------:R-:W-:Y:S05]  /*08f0*/  EXIT ;  /* 0x000000000000794d */ /* 0x000fea0003800000 */
.L_x_5:
[----:B------:R-:W-:-:S00]  /*0900*/  BRA `(.L_x_5) ;  /* 0xfffffffc00fc7947 */ /* 0x000fc0000383ffff */
[----:B------:R-:W-:-:S00]  /*0910*/  NOP ;  /* 0x0000000000007918 */ /* 0x000fc00000000000 */
        /* <DEDUP_REMOVED lines=14> */
.L_x_8:


//--------------------- .text._Z19testAtomicAndKernelPiS_ --------------------------
	.section	.text._Z19testAtomicAndKernelPiS_,"ax",@progbits
	.align	128
        .global         _Z19testAtomicAndKernelPiS_
        .type           _Z19testAtomicAndKernelPiS_,@function
        .size           _Z19testAtomicAndKernelPiS_,(.L_x_9 - _Z19testAtomicAndKernelPiS_)
        .other          _Z19testAtomicAndKernelPiS_,@"STO_CUDA_ENTRY STV_DEFAULT"
_Z19testAtomicAndKernelPiS_:
.text._Z19testAtomicAndKernelPiS_:
[----:B------:R-:W-:Y:S01]  /*0000*/  LDC R1, c[0x0][0x37c] ;  /* 0x0000df00ff017b82 */ /* 0x000fe20000000800 */
[----:B------:R-:W-:Y:S05]  /*0010*/  EXIT ;  /* 0x000000000000794d */ /* 0x000fea0003800000 */
.L_x_6:
        /* <DEDUP_REMOVED lines=14> */
.L_x_9:


//--------------------- .text._Z9addKernelPiPKiS1_ --------------------------
	.section	.text._Z9addKernelPiPKiS1_,"ax",@progbits
	.align	128
        .global         _Z9addKernelPiPKiS1_
        .type           _Z9addKernelPiPKiS1_,@function
        .size           _Z9addKernelPiPKiS1_,(.L_x_10 - _Z9addKernelPiPKiS1_)
        .other          _Z9addKernelPiPKiS1_,@"STO_CUDA_ENTRY STV_DEFAULT"
_Z9addKernelPiPKiS1_:
.text._Z9addKernelPiPKiS1_:
[----:B------:R-:W-:Y:S01]  /*0000*/  LDC R1, c[0x0][0x37c] ;  /* 0x0000df00ff017b82 */ /* 0x000fe20000000800 */
[----:B------:R-:W-:Y:S05]  /*0010*/  EXIT ;  /* 0x000000000000794d */ /* 0x000fea0003800000 */
.L_x_7:
        /* <DEDUP_REMOVED lines=14> */
.L_x_10:


//--------------------- .nv.shared.reserved.0     --------------------------
	.section	.nv.shared.reserved.0,"aw",@nobits
	.weak		__nv_reservedSMEM_offset_0_alias
	.size		__nv_reservedSMEM_offset_0_alias, 0, 64
	.other		__nv_reservedSMEM_offset_0_alias,@"STO_CUDA_RESERVED_SHARED STV_DEFAULT"
__nv_reservedSMEM_offset_0_alias:
	.zero		0
	.zero		64


//--------------------- .nv.constant0._Z15heavyLoadKernelPiS_i --------------------------
	.section	.nv.constant0._Z15heavyLoadKernelPiS_i,"a",@progbits
	.sectionflags	@""
	.align	4
.nv.constant0._Z15heavyLoadKernelPiS_i:
	.zero		916


//--------------------- .nv.constant0._Z19testAtomicAndKernelPiS_ --------------------------
	.section	.nv.constant0._Z19testAtomicAndKernelPiS_,"a",@progbits
	.sectionflags	@""
	.align	4
.nv.constant0._Z19testAtomicAndKernelPiS_:
	.zero		912


//--------------------- .nv.constant0._Z9addKernelPiPKiS1_ --------------------------
	.section	.nv.constant0._Z9addKernelPiPKiS1_,"a",@progbits
	.sectionflags	@""
	.align	4
.nv.constant0._Z9addKernelPiPKiS1_:
	.zero		920


//--------------------- SYMBOLS --------------------------

	.type		.nv.reservedSmem.offset0,@object
	.size		.nv.reservedSmem.offset0,0x4
